//
// Generated by NVIDIA NVVM Compiler
//
// Compiler Build ID: CL-36424714
// Cuda compilation tools, release 13.0, V13.0.88
// Based on NVVM 20.0.0
//

.version 9.0
.target sm_100
.address_size 64

	// .globl	_Z5sgemmiiiPfiS_iS_i

.visible .entry _Z5sgemmiiiPfiS_iS_i(
	.param .u32 _Z5sgemmiiiPfiS_iS_i_param_0,
	.param .u32 _Z5sgemmiiiPfiS_iS_i_param_1,
	.param .u32 _Z5sgemmiiiPfiS_iS_i_param_2,
	.param .u64 .ptr .align 1 _Z5sgemmiiiPfiS_iS_i_param_3,
	.param .u32 _Z5sgemmiiiPfiS_iS_i_param_4,
	.param .u64 .ptr .align 1 _Z5sgemmiiiPfiS_iS_i_param_5,
	.param .u32 _Z5sgemmiiiPfiS_iS_i_param_6,
	.param .u64 .ptr .align 1 _Z5sgemmiiiPfiS_iS_i_param_7,
	.param .u32 _Z5sgemmiiiPfiS_iS_i_param_8
)
{
	.reg .pred 	%p<13>;
	.reg .b32 	%r<41>;
	.reg .b32 	%f<68>;
	.reg .b64 	%rd<53>;

	ld.param.u32 	%r20, [_Z5sgemmiiiPfiS_iS_i_param_0];
	ld.param.u32 	%r18, [_Z5sgemmiiiPfiS_iS_i_param_1];
	ld.param.u32 	%r19, [_Z5sgemmiiiPfiS_iS_i_param_2];
	ld.param.u64 	%rd7, [_Z5sgemmiiiPfiS_iS_i_param_3];
	ld.param.u64 	%rd8, [_Z5sgemmiiiPfiS_iS_i_param_5];
	ld.param.u64 	%rd6, [_Z5sgemmiiiPfiS_iS_i_param_7];
	cvta.to.global.u64 	%rd1, %rd8;
	cvta.to.global.u64 	%rd2, %rd7;
	mov.u32 	%r21, %ctaid.x;
	mov.u32 	%r22, %ntid.x;
	mov.u32 	%r23, %tid.x;
	mad.lo.s32 	%r1, %r21, %r22, %r23;
	mov.u32 	%r24, %ctaid.y;
	mov.u32 	%r25, %ntid.y;
	mov.u32 	%r26, %tid.y;
	mad.lo.s32 	%r2, %r24, %r25, %r26;
	setp.ge.s32 	%p1, %r2, %r20;
	setp.ge.s32 	%p2, %r1, %r18;
	or.pred  	%p3, %p1, %p2;
	@%p3 bra 	$L__BB0_14;
	setp.lt.s32 	%p4, %r19, 1;
	mov.f32 	%f67, 0f00000000;
	@%p4 bra 	$L__BB0_13;
	mul.lo.s32 	%r3, %r19, %r2;
	and.b32  	%r4, %r19, 7;
	setp.lt.u32 	%p5, %r19, 8;
	mov.f32 	%f67, 0f00000000;
	mov.b32 	%r39, 0;
	@%p5 bra 	$L__BB0_5;
	and.b32  	%r39, %r19, 2147483640;
	neg.s32 	%r37, %r39;
	shl.b32 	%r7, %r18, 3;
	mul.wide.u32 	%rd9, %r3, 4;
	add.s64 	%rd10, %rd9, %rd2;
	add.s64 	%rd52, %rd10, 16;
	mov.f32 	%f67, 0f00000000;
	mul.wide.s32 	%rd13, %r18, 4;
	mov.u32 	%r36, %r1;
$L__BB0_4:
	.pragma "nounroll";
	ld.global.f32 	%f17, [%rd52+-16];
	mul.wide.s32 	%rd11, %r36, 4;
	add.s64 	%rd12, %rd1, %rd11;
	ld.global.f32 	%f18, [%rd12];
	fma.rn.f32 	%f19, %f17, %f18, %f67;
	ld.global.f32 	%f20, [%rd52+-12];
	add.s64 	%rd14, %rd12, %rd13;
	ld.global.f32 	%f21, [%rd14];
	fma.rn.f32 	%f22, %f20, %f21, %f19;
	ld.global.f32 	%f23, [%rd52+-8];
	add.s64 	%rd15, %rd14, %rd13;
	ld.global.f32 	%f24, [%rd15];
	fma.rn.f32 	%f25, %f23, %f24, %f22;
	ld.global.f32 	%f26, [%rd52+-4];
	add.s64 	%rd16, %rd15, %rd13;
	ld.global.f32 	%f27, [%rd16];
	fma.rn.f32 	%f28, %f26, %f27, %f25;
	ld.global.f32 	%f29, [%rd52];
	add.s64 	%rd17, %rd16, %rd13;
	ld.global.f32 	%f30, [%rd17];
	fma.rn.f32 	%f31, %f29, %f30, %f28;
	ld.global.f32 	%f32, [%rd52+4];
	add.s64 	%rd18, %rd17, %rd13;
	ld.global.f32 	%f33, [%rd18];
	fma.rn.f32 	%f34, %f32, %f33, %f31;
	ld.global.f32 	%f35, [%rd52+8];
	add.s64 	%rd19, %rd18, %rd13;
	ld.global.f32 	%f36, [%rd19];
	fma.rn.f32 	%f37, %f35, %f36, %f34;
	ld.global.f32 	%f38, [%rd52+12];
	add.s64 	%rd20, %rd19, %rd13;
	ld.global.f32 	%f39, [%rd20];
	fma.rn.f32 	%f67, %f38, %f39, %f37;
	add.s32 	%r37, %r37, 8;
	add.s32 	%r36, %r36, %r7;
	add.s64 	%rd52, %rd52, 32;
	setp.ne.s32 	%p6, %r37, 0;
	@%p6 bra 	$L__BB0_4;
$L__BB0_5:
	setp.eq.s32 	%p7, %r4, 0;
	@%p7 bra 	$L__BB0_13;
	and.b32  	%r13, %r19, 3;
	setp.lt.u32 	%p8, %r4, 4;
	@%p8 bra 	$L__BB0_8;
	add.s32 	%r28, %r39, %r3;
	mul.wide.u32 	%rd21, %r28, 4;
	add.s64 	%rd22, %rd2, %rd21;
	ld.global.f32 	%f41, [%rd22];
	mad.lo.s32 	%r29, %r39, %r18, %r1;
	mul.wide.s32 	%rd23, %r29, 4;
	add.s64 	%rd24, %rd1, %rd23;
	ld.global.f32 	%f42, [%rd24];
	fma.rn.f32 	%f43, %f41, %f42, %f67;
	cvt.u64.u32 	%rd25, %r3;
	cvt.u64.u32 	%rd26, %r39;
	add.s64 	%rd27, %rd26, %rd25;
	shl.b64 	%rd28, %rd27, 2;
	add.s64 	%rd29, %rd2, %rd28;
	ld.global.f32 	%f44, [%rd29+4];
	mul.wide.s32 	%rd30, %r18, 4;
	add.s64 	%rd31, %rd24, %rd30;
	ld.global.f32 	%f45, [%rd31];
	fma.rn.f32 	%f46, %f44, %f45, %f43;
	ld.global.f32 	%f47, [%rd29+8];
	add.s64 	%rd32, %rd31, %rd30;
	ld.global.f32 	%f48, [%rd32];
	fma.rn.f32 	%f49, %f47, %f48, %f46;
	ld.global.f32 	%f50, [%rd29+12];
	add.s64 	%rd33, %rd32, %rd30;
	ld.global.f32 	%f51, [%rd33];
	fma.rn.f32 	%f67, %f50, %f51, %f49;
	add.s32 	%r39, %r39, 4;
$L__BB0_8:
	setp.eq.s32 	%p9, %r13, 0;
	@%p9 bra 	$L__BB0_13;
	setp.eq.s32 	%p10, %r13, 1;
	@%p10 bra 	$L__BB0_11;
	add.s32 	%r30, %r39, %r3;
	mul.wide.u32 	%rd34, %r30, 4;
	add.s64 	%rd35, %rd2, %rd34;
	ld.global.f32 	%f53, [%rd35];
	mad.lo.s32 	%r31, %r39, %r18, %r1;
	mul.wide.s32 	%rd36, %r31, 4;
	add.s64 	%rd37, %rd1, %rd36;
	ld.global.f32 	%f54, [%rd37];
	fma.rn.f32 	%f55, %f53, %f54, %f67;
	cvt.u64.u32 	%rd38, %r3;
	cvt.u64.u32 	%rd39, %r39;
	add.s64 	%rd40, %rd39, %rd38;
	shl.b64 	%rd41, %rd40, 2;
	add.s64 	%rd42, %rd2, %rd41;
	ld.global.f32 	%f56, [%rd42+4];
	mul.wide.s32 	%rd43, %r18, 4;
	add.s64 	%rd44, %rd37, %rd43;
	ld.global.f32 	%f57, [%rd44];
	fma.rn.f32 	%f67, %f56, %f57, %f55;
	add.s32 	%r39, %r39, 2;
$L__BB0_11:
	and.b32  	%r32, %r19, 1;
	setp.eq.b32 	%p11, %r32, 1;
	not.pred 	%p12, %p11;
	@%p12 bra 	$L__BB0_13;
	add.s32 	%r33, %r39, %r3;
	mul.wide.u32 	%rd45, %r33, 4;
	add.s64 	%rd46, %rd2, %rd45;
	ld.global.f32 	%f58, [%rd46];
	mad.lo.s32 	%r34, %r39, %r18, %r1;
	mul.wide.s32 	%rd47, %r34, 4;
	add.s64 	%rd48, %rd1, %rd47;
	ld.global.f32 	%f59, [%rd48];
	fma.rn.f32 	%f67, %f58, %f59, %f67;
$L__BB0_13:
	mad.lo.s32 	%r35, %r18, %r2, %r1;
	cvta.to.global.u64 	%rd49, %rd6;
	mul.wide.s32 	%rd50, %r35, 4;
	add.s64 	%rd51, %rd49, %rd50;
	st.global.f32 	[%rd51], %f67;
$L__BB0_14:
	ret;

}


// ===== COMPILED SASS (sm_100) =====

	.target	sm_100

	.elftype	@"ET_EXEC"


//--------------------- .note.nv.tkinfo           --------------------------
	.section	.note.nv.tkinfo,"",@"SHT_NOTE"
	.sectionflags	@"SHF_NOTE_NV_TKINFO"
	.tkinfo
        /*0018*/ 	.word	0x00000002
        /*0030*/ 	.string	""
        /*0030*/ 	.string	"ptxas"
        /*0030*/ 	.string	"Cuda compilation tools, release 13.0, V13.0.88"
        /*0030*/ 	.string	"Build cuda_13.0.r13.0/compiler.36424714_0"
        /*0030*/ 	.string	"-arch sm_100 -m 64 "



//--------------------- .note.nv.cuinfo           --------------------------
	.section	.note.nv.cuinfo,"",@"SHT_NOTE"
	.sectionflags	@"SHF_NOTE_NV_CUINFO"
        /*0018*/ 	.short	0x0002
        /*001a*/ 	.short	0x0064
        /*001c*/ 	.short	0x0082
	.zero		2


//--------------------- .nv.info                  --------------------------
	.section	.nv.info,"",@"SHT_CUDA_INFO"
	.align	4


	//----- nvinfo : EIATTR_REGCOUNT
	.align		4
        /*0000*/ 	.byte	0x04, 0x2f
        /*0002*/ 	.short	(.L_1 - .L_0)
	.align		4
.L_0:
        /*0004*/ 	.word	index@(_Z5sgemmiiiPfiS_iS_i)
        /*0008*/ 	.word	0x00000020


	//----- nvinfo : EIATTR_FRAME_SIZE
	.align		4
.L_1:
        /*000c*/ 	.byte	0x04, 0x11
        /*000e*/ 	.short	(.L_3 - .L_2)
	.align		4
.L_2:
        /*0010*/ 	.word	index@(_Z5sgemmiiiPfiS_iS_i)
        /*0014*/ 	.word	0x00000000


	//----- nvinfo : EIATTR_MIN_STACK_SIZE
	.align		4
.L_3:
        /*0018*/ 	.byte	0x04, 0x12
        /*001a*/ 	.short	(.L_5 - .L_4)
	.align		4
.L_4:
        /*001c*/ 	.word	index@(_Z5sgemmiiiPfiS_iS_i)
        /*0020*/ 	.word	0x00000000
.L_5:


//--------------------- .nv.compat                --------------------------
	.section	.nv.compat,"",@"SHT_CUDA_COMPAT_INFO"
	.align	4
        /*0000*/ 	.byte	0x02, 0x09, 0x00, 0x00, 0x02, 0x02, 0x01, 0x00, 0x02, 0x05, 0x05, 0x00, 0x03, 0x07, 0x01, 0x01
        /*0010*/ 	.byte	0x02, 0x03, 0x00, 0x00, 0x02, 0x06, 0x01, 0x00, 0x04, 0x0b, 0x08, 0x00, 0x09, 0x00, 0x00, 0x00
        /*0020*/ 	.byte	0x00, 0x00, 0x00, 0x00


//--------------------- .nv.info._Z5sgemmiiiPfiS_iS_i --------------------------
	.section	.nv.info._Z5sgemmiiiPfiS_iS_i,"",@"SHT_CUDA_INFO"
	.sectionflags	@""
	.align	4


	//----- nvinfo : EIATTR_CUDA_API_VERSION
	.align		4
        /*0000*/ 	.byte	0x04, 0x37
        /*0002*/ 	.short	(.L_7 - .L_6)
.L_6:
        /*0004*/ 	.word	0x00000082


	//----- nvinfo : EIATTR_KPARAM_INFO
	.align		4
.L_7:
        /*0008*/ 	.byte	0x04, 0x17
        /*000a*/ 	.short	(.L_9 - .L_8)
.L_8:
        /*000c*/ 	.word	0x00000000
        /*0010*/ 	.short	0x0008
        /*0012*/ 	.short	0x0038
        /*0014*/ 	.byte	0x00, 0xf0, 0x11, 0x00


	//----- nvinfo : EIATTR_KPARAM_INFO
	.align		4
.L_9:
        /*0018*/ 	.byte	0x04, 0x17
        /*001a*/ 	.short	(.L_11 - .L_10)
.L_10:
        /*001c*/ 	.word	0x00000000
        /*0020*/ 	.short	0x0007
        /*0022*/ 	.short	0x0030
        /*0024*/ 	.byte	0x00, 0xf5, 0x21, 0x00


	//----- nvinfo : EIATTR_KPARAM_INFO
	.align		4
.L_11:
        /*0028*/ 	.byte	0x04, 0x17
        /*002a*/ 	.short	(.L_13 - .L_12)
.L_12:
        /*002c*/ 	.word	0x00000000
        /*0030*/ 	.short	0x0006
        /*0032*/ 	.short	0x0028
        /*0034*/ 	.byte	0x00, 0xf0, 0x11, 0x00


	//----- nvinfo : EIATTR_KPARAM_INFO
	.align		4
.L_13:
        /*0038*/ 	.byte	0x04, 0x17
        /*003a*/ 	.short	(.L_15 - .L_14)
.L_14:
        /*003c*/ 	.word	0x00000000
        /*0040*/ 	.short	0x0005
        /*0042*/ 	.short	0x0020
        /*0044*/ 	.byte	0x00, 0xf5, 0x21, 0x00


	//----- nvinfo : EIATTR_KPARAM_INFO
	.align		4
.L_15:
        /*0048*/ 	.byte	0x04, 0x17
        /*004a*/ 	.short	(.L_17 - .L_16)
.L_16:
        /*004c*/ 	.word	0x00000000
        /*0050*/ 	.short	0x0004
        /*0052*/ 	.short	0x0018
        /*0054*/ 	.byte	0x00, 0xf0, 0x11, 0x00


	//----- nvinfo : EIATTR_KPARAM_INFO
	.align		4
.L_17:
        /*0058*/ 	.byte	0x04, 0x17
        /*005a*/ 	.short	(.L_19 - .L_18)
.L_18:
        /*005c*/ 	.word	0x00000000
        /*0060*/ 	.short	0x0003
        /*0062*/ 	.short	0x0010
        /*0064*/ 	.byte	0x00, 0xf5, 0x21, 0x00


	//----- nvinfo : EIATTR_KPARAM_INFO
	.align		4
.L_19:
        /*0068*/ 	.byte	0x04, 0x17
        /*006a*/ 	.short	(.L_21 - .L_20)
.L_20:
        /*006c*/ 	.word	0x00000000
        /*0070*/ 	.short	0x0002
        /*0072*/ 	.short	0x0008
        /*0074*/ 	.byte	0x00, 0xf0, 0x11, 0x00


	//----- nvinfo : EIATTR_KPARAM_INFO
	.align		4
.L_21:
        /*0078*/ 	.byte	0x04, 0x17
        /*007a*/ 	.short	(.L_23 - .L_22)
.L_22:
        /*007c*/ 	.word	0x00000000
        /*0080*/ 	.short	0x0001
        /*0082*/ 	.short	0x0004
        /*0084*/ 	.byte	0x00, 0xf0, 0x11, 0x00


	//----- nvinfo : EIATTR_KPARAM_INFO
	.align		4
.L_23:
        /*0088*/ 	.byte	0x04, 0x17
        /*008a*/ 	.short	(.L_25 - .L_24)
.L_24:
        /*008c*/ 	.word	0x00000000
        /*0090*/ 	.short	0x0000
        /*0092*/ 	.short	0x0000
        /*0094*/ 	.byte	0x00, 0xf0, 0x11, 0x00


	//----- nvinfo : EIATTR_SPARSE_MMA_MASK
	.align		4
.L_25:
        /*0098*/ 	.byte	0x03, 0x50
        /*009a*/ 	.short	0x0000


	//----- nvinfo : EIATTR_MAXREG_COUNT
	.align		4
        /*009c*/ 	.byte	0x03, 0x1b
        /*009e*/ 	.short	0x00ff


	//----- nvinfo : EIATTR_MERCURY_ISA_VERSION
	.align		4
        /*00a0*/ 	.byte	0x03, 0x5f
        /*00a2*/ 	.short	0x0101


	//----- nvinfo : EIATTR_VRC_CTA_INIT_COUNT
	.align		4
        /*00a4*/ 	.byte	0x02, 0x4a
	.zero		1
	.zero		1


	//----- nvinfo : EIATTR_EXIT_INSTR_OFFSETS
	.align		4
        /*00a8*/ 	.byte	0x04, 0x1c
        /*00aa*/ 	.short	(.L_27 - .L_26)


	//   ....[0]....
.L_26:
        /*00ac*/ 	.word	0x000000c0


	//   ....[1]....
        /*00b0*/ 	.word	0x000008e0


	//----- nvinfo : EIATTR_CBANK_PARAM_SIZE
	.align		4
.L_27:
        /*00b4*/ 	.byte	0x03, 0x19
        /*00b6*/ 	.short	0x003c


	//----- nvinfo : EIATTR_PARAM_CBANK
	.align		4
        /*00b8*/ 	.byte	0x04, 0x0a
        /*00ba*/ 	.short	(.L_29 - .L_28)
	.align		4
.L_28:
        /*00bc*/ 	.word	index@(.nv.constant0._Z5sgemmiiiPfiS_iS_i)
        /*00c0*/ 	.short	0x0380
        /*00c2*/ 	.short	0x003c


	//----- nvinfo : EIATTR_SW_WAR
	.align		4
.L_29:
        /*00c4*/ 	.byte	0x04, 0x36
        /*00c6*/ 	.short	(.L_31 - .L_30)
.L_30:
        /*00c8*/ 	.word	0x00000008
.L_31:


//--------------------- .nv.callgraph             --------------------------
	.section	.nv.callgraph,"",@"SHT_CUDA_CALLGRAPH"
	.align	4
	.sectionentsize	8
	.align		4
        /*0000*/ 	.word	0x00000000
	.align		4
        /*0004*/ 	.word	0xffffffff
	.align		4
        /*0008*/ 	.word	0x00000000
	.align		4
        /*000c*/ 	.word	0xfffffffe
	.align		4
        /*0010*/ 	.word	0x00000000
	.align		4
        /*0014*/ 	.word	0xfffffffd
	.align		4
        /*0018*/ 	.word	0x00000000
	.align		4
        /*001c*/ 	.word	0xfffffffc


//--------------------- .text._Z5sgemmiiiPfiS_iS_i --------------------------
	.section	.text._Z5sgemmiiiPfiS_iS_i,"ax",@progbits
	.align	128
        .global         _Z5sgemmiiiPfiS_iS_i
        .type           _Z5sgemmiiiPfiS_iS_i,@function
        .size           _Z5sgemmiiiPfiS_iS_i,(.L_x_5 - _Z5sgemmiiiPfiS_iS_i)
        .other          _Z5sgemmiiiPfiS_iS_i,@"STO_CUDA_ENTRY STV_DEFAULT"
_Z5sgemmiiiPfiS_iS_i:
.text._Z5sgemmiiiPfiS_iS_i:
[----:B------:R-:W-:Y:S01]  /*0000*/  LDC R1, c[0x0][0x37c] ;  /* 0x0000df00ff017b82 */ /* 0x000fe20000000800 */
[----:B------:R-:W0:Y:S07]  /*0010*/  S2R R5, SR_TID.X ;  /* 0x0000000000057919 */ /* 0x000e2e0000002100 */
[----:B------:R-:W0:Y:S01]  /*0020*/  S2UR UR4, SR_CTAID.X ;  /* 0x00000000000479c3 */ /* 0x000e220000002500 */
[----:B------:R-:W1:Y:S07]  /*0030*/  S2R R4, SR_TID.Y ;  /* 0x0000000000047919 */ /* 0x000e6e0000002200 */
[----:B------:R-:W0:Y:S08]  /*0040*/  LDC R0, c[0x0][0x360] ;  /* 0x0000d800ff007b82 */ /* 0x000e300000000800 */
[----:B------:R-:W1:Y:S08]  /*0050*/  S2UR UR5, SR_CTAID.Y ;  /* 0x00000000000579c3 */ /* 0x000e700000002600 */
[----:B------:R-:W1:Y:S08]  /*0060*/  LDC R19, c[0x0][0x364] ;  /* 0x0000d900ff137b82 */ /* 0x000e700000000800 */
[----:B------:R-:W2:Y:S01]  /*0070*/  LDC.64 R2, c[0x0][0x380] ;  /* 0x0000e000ff027b82 */ /* 0x000ea20000000a00 */
[----:B0-----:R-:W-:-:S02]  /*0080*/  IMAD R0, R0, UR4, R5 ;  /* 0x0000000400007c24 */ /* 0x001fc4000f8e0205 */
[----:B-1----:R-:W-:-:S03]  /*0090*/  IMAD R19, R19, UR5, R4 ;  /* 0x0000000513137c24 */ /* 0x002fc6000f8e0204 */
[----:B--2---:R-:W-:-:S04]  /*00a0*/  ISETP.GE.AND P0, PT, R0, R3, PT ;  /* 0x000000030000720c */ /* 0x004fc80003f06270 */
[----:B------:R-:W-:-:S13]  /*00b0*/  ISETP.GE.OR P0, PT, R19, R2, P0 ;  /* 0x000000021300720c */ /* 0x000fda0000706670 */
[----:B------:R-:W-:Y:S05]  /*00c0*/  @P0 EXIT ;  /* 0x000000000000094d */ /* 0x000fea0003800000 */
[----:B------:R-:W0:Y:S01]  /*00d0*/  LDC R2, c[0x0][0x388] ;  /* 0x0000e200ff027b82 */ /* 0x000e220000000800 */
[----:B------:R-:W1:Y:S01]  /*00e0*/  LDCU.64 UR4, c[0x0][0x358] ;  /* 0x00006b00ff0477ac */ /* 0x000e620008000a00 */
[----:B------:R-:W-:Y:S01]  /*00f0*/  HFMA2 R24, -RZ, RZ, 0, 0 ;  /* 0x00000000ff187431 */ /* 0x000fe200000001ff */
[----:B0-----:R-:W-:-:S13]  /*0100*/  ISETP.GE.AND P0, PT, R2, 0x1, PT ;  /* 0x000000010200780c */ /* 0x001fda0003f06270 */
[----:B-1----:R-:W-:Y:S05]  /*0110*/  @!P0 BRA `(.L_x_0) ;  /* 0x0000000400e08947 */ /* 0x002fea0003800000 */
[C---:B------:R-:W-:Y:S01]  /*0120*/  ISETP.GE.U32.AND P1, PT, R2.reuse, 0x8, PT ;  /* 0x000000080200780c */ /* 0x040fe20003f26070 */
[----:B------:R-:W-:Y:S01]  /*0130*/  IMAD R20, R19, R2, RZ ;  /* 0x0000000213147224 */ /* 0x000fe200078e02ff */
[----:B------:R-:W-:Y:S02]  /*0140*/  LOP3.LUT R27, R2, 0x7, RZ, 0xc0, !PT ;  /* 0x00000007021b7812 */ /* 0x000fe400078ec0ff */
[----:B------:R-:W-:Y:S02]  /*0150*/  MOV R24, RZ ;  /* 0x000000ff00187202 */ /* 0x000fe40000000f00 */
[----:B------:R-:W-:Y:S02]  /*0160*/  ISETP.NE.AND P0, PT, R27, RZ, PT ;  /* 0x000000ff1b00720c */ /* 0x000fe40003f05270 */
[----:B------:R-:W-:-:S05]  /*0170*/  MOV R21, RZ ;  /* 0x000000ff00157202 */ /* 0x000fca0000000f00 */
[----:B------:R-:W-:Y:S06]  /*0180*/  @!P1 BRA `(.L_x_1) ;  /* 0x0000000000c49947 */ /* 0x000fec0003800000 */
[----:B------:R-:W0:Y:S01]  /*0190*/  LDC.64 R4, c[0x0][0x390] ;  /* 0x0000e400ff047b82 */ /* 0x000e220000000a00 */
[----:B------:R-:W-:Y:S02]  /*01a0*/  LOP3.LUT R21, R2, 0x7ffffff8, RZ, 0xc0, !PT ;  /* 0x7ffffff802157812 */ /* 0x000fe400078ec0ff */
[----:B------:R-:W-:Y:S02]  /*01b0*/  MOV R24, RZ ;  /* 0x000000ff00187202 */ /* 0x000fe40000000f00 */
[----:B------:R-:W-:Y:S02]  /*01c0*/  MOV R18, R0 ;  /* 0x0000000000127202 */ /* 0x000fe40000000f00 */
[----:B------:R-:W-:Y:S01]  /*01d0*/  IADD3 R22, PT, PT, -R21, RZ, RZ ;  /* 0x000000ff15167210 */ /* 0x000fe20007ffe1ff */
[----:B0-----:R-:W-:-:S03]  /*01e0*/  IMAD.WIDE.U32 R4, R20, 0x4, R4 ;  /* 0x0000000414047825 */ /* 0x001fc600078e0004 */
[----:B------:R-:W-:-:S04]  /*01f0*/  IADD3 R6, P1, PT, R4, 0x10, RZ ;  /* 0x0000001004067810 */ /* 0x000fc80007f3e0ff */
[----:B------:R-:W-:-:S09]  /*0200*/  IADD3.X R7, PT, PT, RZ, R5, RZ, P1, !PT ;  /* 0x00000005ff077210 */ /* 0x000fd20000ffe4ff */
.L_x_2:
[----:B------:R-:W0:Y:S01]  /*0210*/  LDC.64 R16, c[0x0][0x3a0] ;  /* 0x0000e800ff107b82 */ /* 0x000e220000000a00 */
[----:B------:R-:W-:Y:S02]  /*0220*/  MOV R4, R6 ;  /* 0x0000000600047202 */ /* 0x000fe40000000f00 */
[----:B------:R-:W-:-:S05]  /*0230*/  MOV R5, R7 ;  /* 0x0000000700057202 */ /* 0x000fca0000000f00 */
[----:B------:R-:W2:Y:S04]  /*0240*/  LDG.E R25, desc[UR4][R4.64+-0x10] ;  /* 0xfffff00404197981 */ /* 0x000ea8000c1e1900 */
[----:B------:R-:W3:Y:S04]  /*0250*/  LDG.E R23, desc[UR4][R4.64+-0xc] ;  /* 0xfffff40404177981 */ /* 0x000ee8000c1e1900 */
[----:B------:R-:W4:Y:S04]  /*0260*/  LDG.E R29, desc[UR4][R4.64+-0x8] ;  /* 0xfffff804041d7981 */ /* 0x000f28000c1e1900 */
[----:B------:R-:W5:Y:S01]  /*0270*/  LDG.E R28, desc[UR4][R4.64+-0x4] ;  /* 0xfffffc04041c7981 */ /* 0x000f62000c1e1900 */
[----:B0-----:R-:W-:-:S05]  /*0280*/  IMAD.WIDE R16, R18, 0x4, R16 ;  /* 0x0000000412107825 */ /* 0x001fca00078e0210 */
[----:B------:R0:W2:Y:S01]  /*0290*/  LDG.E R26, desc[UR4][R16.64] ;  /* 0x00000004101a7981 */ /* 0x0000a2000c1e1900 */
[----:B------:R-:W-:-:S04]  /*02a0*/  IMAD.WIDE R14, R3, 0x4, R16 ;  /* 0x00000004030e7825 */ /* 0x000fc800078e0210 */
[C---:B------:R-:W-:Y:S02]  /*02b0*/  IMAD.WIDE R6, R3.reuse, 0x4, R14 ;  /* 0x0000000403067825 */ /* 0x040fe400078e020e */
[----:B------:R-:W3:Y:S02]  /*02c0*/  LDG.E R14, desc[UR4][R14.64] ;  /* 0x000000040e0e7981 */ /* 0x000ee4000c1e1900 */
[C---:B------:R-:W-:Y:S02]  /*02d0*/  IMAD.WIDE R10, R3.reuse, 0x4, R6 ;  /* 0x00000004030a7825 */ /* 0x040fe400078e0206 */
[----:B------:R-:W4:Y:S02]  /*02e0*/  LDG.E R6, desc[UR4][R6.64] ;  /* 0x0000000406067981 */ /* 0x000f24000c1e1900 */
[C---:B------:R-:W-:Y:S02]  /*02f0*/  IMAD.WIDE R8, R3.reuse, 0x4, R10 ;  /* 0x0000000403087825 */ /* 0x040fe400078e020a */
[----:B------:R-:W5:Y:S02]  /*0300*/  LDG.E R10, desc[UR4][R10.64] ;  /* 0x000000040a0a7981 */ /* 0x000f64000c1e1900 */
[----:B------:R-:W-:-:S02]  /*0310*/  IMAD.WIDE R12, R3, 0x4, R8 ;  /* 0x00000004030c7825 */ /* 0x000fc400078e0208 */
[----:B------:R-:W5:Y:S04]  /*0320*/  LDG.E R7, desc[UR4][R4.64] ;  /* 0x0000000404077981 */ /* 0x000f68000c1e1900 */
[----:B------:R-:W5:Y:S01]  /*0330*/  LDG.E R8, desc[UR4][R8.64] ;  /* 0x0000000408087981 */ /* 0x000f62000c1e1900 */
[----:B0-----:R-:W-:-:S03]  /*0340*/  IMAD.WIDE R16, R3, 0x4, R12 ;  /* 0x0000000403107825 */ /* 0x001fc600078e020c */
[----:B------:R-:W5:Y:S04]  /*0350*/  LDG.E R12, desc[UR4][R12.64] ;  /* 0x000000040c0c7981 */ /* 0x000f68000c1e1900 */
[----:B------:R-:W5:Y:S04]  /*0360*/  LDG.E R15, desc[UR4][R16.64] ;  /* 0x00000004100f7981 */ /* 0x000f68000c1e1900 */
[----:B------:R-:W5:Y:S04]  /*0370*/  LDG.E R9, desc[UR4][R4.64+0x4] ;  /* 0x0000040404097981 */ /* 0x000f68000c1e1900 */
[----:B------:R-:W5:Y:S01]  /*0380*/  LDG.E R11, desc[UR4][R4.64+0xc] ;  /* 0x00000c04040b7981 */ /* 0x000f62000c1e1900 */
[----:B--2---:R-:W-:Y:S01]  /*0390*/  FFMA R26, R25, R26, R24 ;  /* 0x0000001a191a7223 */ /* 0x004fe20000000018 */
[----:B------:R-:W-:-:S02]  /*03a0*/  IMAD.WIDE R24, R3, 0x4, R16 ;  /* 0x0000000403187825 */ /* 0x000fc400078e0210 */
[----:B------:R-:W2:Y:S04]  /*03b0*/  LDG.E R16, desc[UR4][R4.64+0x8] ;  /* 0x0000080404107981 */ /* 0x000ea8000c1e1900 */
[----:B------:R-:W2:Y:S01]  /*03c0*/  LDG.E R24, desc[UR4][R24.64] ;  /* 0x0000000418187981 */ /* 0x000ea2000c1e1900 */
[----:B---3--:R-:W-:Y:S01]  /*03d0*/  FFMA R14, R23, R14, R26 ;  /* 0x0000000e170e7223 */ /* 0x008fe2000000001a */
[----:B------:R-:W-:-:S03]  /*03e0*/  IADD3 R22, PT, PT, R22, 0x8, RZ ;  /* 0x0000000816167810 */ /* 0x000fc60007ffe0ff */
[----:B----4-:R-:W-:Y:S01]  /*03f0*/  FFMA R29, R29, R6, R14 ;  /* 0x000000061d1d7223 */ /* 0x010fe2000000000e */
[----:B------:R-:W-:-:S03]  /*0400*/  ISETP.NE.AND P1, PT, R22, RZ, PT ;  /* 0x000000ff1600720c */ /* 0x000fc60003f25270 */
[----:B-----5:R-:W-:Y:S01]  /*0410*/  FFMA R10, R28, R10, R29 ;  /* 0x0000000a1c0a7223 */ /* 0x020fe2000000001d */
[----:B------:R-:W-:-:S03]  /*0420*/  IADD3 R6, P2, PT, R4, 0x20, RZ ;  /* 0x0000002004067810 */ /* 0x000fc60007f5e0ff */
[----:B------:R-:W-:Y:S01]  /*0430*/  FFMA R8, R7, R8, R10 ;  /* 0x0000000807087223 */ /* 0x000fe2000000000a */
[----:B------:R-:W-:Y:S02]  /*0440*/  IADD3.X R7, PT, PT, RZ, R5, RZ, P2, !PT ;  /* 0x00000005ff077210 */ /* 0x000fe400017fe4ff */
[----:B------:R-:W-:Y:S01]  /*0450*/  LEA R18, R3, R18, 0x3 ;  /* 0x0000001203127211 */ /* 0x000fe200078e18ff */
[----:B------:R-:W-:-:S04]  /*0460*/  FFMA R9, R9, R12, R8 ;  /* 0x0000000c09097223 */ /* 0x000fc80000000008 */
[----:B--2---:R-:W-:-:S04]  /*0470*/  FFMA R16, R16, R15, R9 ;  /* 0x0000000f10107223 */ /* 0x004fc80000000009 */
[----:B------:R-:W-:Y:S01]  /*0480*/  FFMA R24, R11, R24, R16 ;  /* 0x000000180b187223 */ /* 0x000fe20000000010 */
[----:B------:R-:W-:Y:S06]  /*0490*/  @P1 BRA `(.L_x_2) ;  /* 0xfffffffc005c1947 */ /* 0x000fec000383ffff */
.L_x_1:
[----:B------:R-:W-:Y:S05]  /*04a0*/  @!P0 BRA `(.L_x_0) ;  /* 0x0000000000fc8947 */ /* 0x000fea0003800000 */
[----:B------:R-:W-:Y:S02]  /*04b0*/  ISETP.GE.U32.AND P1, PT, R27, 0x4, PT ;  /* 0x000000041b00780c */ /* 0x000fe40003f26070 */
[----:B------:R-:W-:-:S04]  /*04c0*/  LOP3.LUT R16, R2, 0x3, RZ, 0xc0, !PT ;  /* 0x0000000302107812 */ /* 0x000fc800078ec0ff */
[----:B------:R-:W-:-:S07]  /*04d0*/  ISETP.NE.AND P0, PT, R16, RZ, PT ;  /* 0x000000ff1000720c */ /* 0x000fce0003f05270 */
[----:B------:R-:W-:Y:S06]  /*04e0*/  @!P1 BRA `(.L_x_3) ;  /* 0x00000000006c9947 */ /* 0x000fec0003800000 */
[----:B------:R-:W0:Y:S01]  /*04f0*/  LDC.64 R6, c[0x0][0x3a0] ;  /* 0x0000e800ff067b82 */ /* 0x000e220000000a00 */
[----:B------:R-:W1:Y:S01]  /*0500*/  LDCU.64 UR6, c[0x0][0x390] ;  /* 0x00007200ff0677ac */ /* 0x000e620008000a00 */
[----:B------:R-:W-:Y:S01]  /*0510*/  IMAD R9, R21, R3, R0 ;  /* 0x0000000315097224 */ /* 0x000fe200078e0200 */
[CC--:B------:R-:W-:Y:S02]  /*0520*/  IADD3 R5, PT, PT, R20.reuse, R21.reuse, RZ ;  /* 0x0000001514057210 */ /* 0x0c0fe40007ffe0ff */
[----:B------:R-:W-:-:S03]  /*0530*/  IADD3 R10, P1, PT, R20, R21, RZ ;  /* 0x00000015140a7210 */ /* 0x000fc60007f3e0ff */
[----:B------:R-:W2:Y:S01]  /*0540*/  LDC.64 R14, c[0x0][0x390] ;  /* 0x0000e400ff0e7b82 */ /* 0x000ea20000000a00 */
[----:B0-----:R-:W-:-:S04]  /*0550*/  IMAD.WIDE R6, R9, 0x4, R6 ;  /* 0x0000000409067825 */ /* 0x001fc800078e0206 */
[----:B------:R-:W-:Y:S02]  /*0560*/  IMAD.WIDE R8, R3, 0x4, R6 ;  /* 0x0000000403087825 */ /* 0x000fe400078e0206 */
[----:B------:R-:W3:Y:S02]  /*0570*/  LDG.E R6, desc[UR4][R6.64] ;  /* 0x0000000406067981 */ /* 0x000ee4000c1e1900 */
[----:B--2---:R-:W-:Y:S01]  /*0580*/  IMAD.WIDE.U32 R14, R5, 0x4, R14 ;  /* 0x00000004050e7825 */ /* 0x004fe200078e000e */
[----:B------:R-:W-:Y:S02]  /*0590*/  IADD3.X R5, PT, PT, RZ, RZ, RZ, P1, !PT ;  /* 0x000000ffff057210 */ /* 0x000fe40000ffe4ff */
[----:B-1----:R-:W-:-:S03]  /*05a0*/  LEA R4, P1, R10, UR6, 0x2 ;  /* 0x000000060a047c11 */ /* 0x002fc6000f8210ff */
[----:B------:R-:W3:Y:S01]  /*05b0*/  LDG.E R15, desc[UR4][R14.64] ;  /* 0x000000040e0f7981 */ /* 0x000ee2000c1e1900 */
[----:B------:R-:W-:Y:S01]  /*05c0*/  LEA.HI.X R5, R10, UR7, R5, 0x2, P1 ;  /* 0x000000070a057c11 */ /* 0x000fe200088f1405 */
[C---:B------:R-:W-:Y:S02]  /*05d0*/  IMAD.WIDE R10, R3.reuse, 0x4, R8 ;  /* 0x00000004030a7825 */ /* 0x040fe400078e0208 */
[----:B------:R-:W2:Y:S04]  /*05e0*/  LDG.E R8, desc[UR4][R8.64] ;  /* 0x0000000408087981 */ /* 0x000ea8000c1e1900 */
[----:B------:R-:W2:Y:S01]  /*05f0*/  LDG.E R17, desc[UR4][R4.64+0x4] ;  /* 0x0000040404117981 */ /* 0x000ea2000c1e1900 */
[----:B------:R-:W-:-:S03]  /*0600*/  IMAD.WIDE R12, R3, 0x4, R10 ;  /* 0x00000004030c7825 */ /* 0x000fc600078e020a */
[----:B------:R-:W4:Y:S04]  /*0610*/  LDG.E R22, desc[UR4][R10.64] ;  /* 0x000000040a167981 */ /* 0x000f28000c1e1900 */
[----:B------:R-:W4:Y:S04]  /*0620*/  LDG.E R18, desc[UR4][R4.64+0x8] ;  /* 0x0000080404127981 */ /* 0x000f28000c1e1900 */
[----:B------:R-:W5:Y:S04]  /*0630*/  LDG.E R26, desc[UR4][R4.64+0xc] ;  /* 0x00000c04041a7981 */ /* 0x000f68000c1e1900 */
[----:B------:R-:W5:Y:S01]  /*0640*/  LDG.E R12, desc[UR4][R12.64] ;  /* 0x000000040c0c7981 */ /* 0x000f62000c1e1900 */
[----:B------:R-:W-:Y:S01]  /*0650*/  IADD3 R21, PT, PT, R21, 0x4, RZ ;  /* 0x0000000415157810 */ /* 0x000fe20007ffe0ff */
[----:B---3--:R-:W-:-:S04]  /*0660*/  FFMA R24, R15, R6, R24 ;  /* 0x000000060f187223 */ /* 0x008fc80000000018 */
[----:B--2---:R-:W-:-:S04]  /*0670*/  FFMA R17, R17, R8, R24 ;  /* 0x0000000811117223 */ /* 0x004fc80000000018 */
[----:B----4-:R-:W-:-:S04]  /*0680*/  FFMA R17, R18, R22, R17 ;  /* 0x0000001612117223 */ /* 0x010fc80000000011 */
[----:B-----5:R-:W-:-:S07]  /*0690*/  FFMA R24, R26, R12, R17 ;  /* 0x0000000c1a187223 */ /* 0x020fce0000000011 */
.L_x_3:
[----:B------:R-:W-:Y:S05]  /*06a0*/  @!P0 BRA `(.L_x_0) ;  /* 0x00000000007c8947 */ /* 0x000fea0003800000 */
[----:B------:R-:W-:Y:S02]  /*06b0*/  ISETP.NE.AND P1, PT, R16, 0x1, PT ;  /* 0x000000011000780c */ /* 0x000fe40003f25270 */
[----:B------:R-:W-:-:S04]  /*06c0*/  LOP3.LUT R2, R2, 0x1, RZ, 0xc0, !PT ;  /* 0x0000000102027812 */ /* 0x000fc800078ec0ff */
[----:B------:R-:W-:-:S07]  /*06d0*/  ISETP.NE.U32.AND P0, PT, R2, 0x1, PT ;  /* 0x000000010200780c */ /* 0x000fce0003f05070 */
[----:B------:R-:W0:Y:S01]  /*06e0*/  @P1 LDC.64 R12, c[0x0][0x390] ;  /* 0x0000e400ff0c1b82 */ /* 0x000e220000000a00 */
[CC--:B------:R-:W-:Y:S02]  /*06f0*/  @P1 IADD3 R15, PT, PT, R20.reuse, R21.reuse, RZ ;  /* 0x00000015140f1210 */ /* 0x0c0fe40007ffe0ff */
[----:B------:R-:W-:-:S04]  /*0700*/  @P1 IADD3 R2, P2, PT, R20, R21, RZ ;  /* 0x0000001514021210 */ /* 0x000fc80007f5e0ff */
[----:B------:R-:W-:Y:S01]  /*0710*/  @P1 IADD3.X R14, PT, PT, RZ, RZ, RZ, P2, !PT ;  /* 0x000000ffff0e1210 */ /* 0x000fe200017fe4ff */
[----:B------:R-:W1:Y:S08]  /*0720*/  @P1 LDC.64 R10, c[0x0][0x3a0] ;  /* 0x0000e800ff0a1b82 */ /* 0x000e700000000a00 */
[----:B------:R-:W2:Y:S08]  /*0730*/  @P1 LDC.64 R8, c[0x0][0x390] ;  /* 0x0000e400ff081b82 */ /* 0x000eb00000000a00 */
[----:B------:R-:W3:Y:S01]  /*0740*/  @!P0 LDC.64 R6, c[0x0][0x390] ;  /* 0x0000e400ff068b82 */ /* 0x000ee20000000a00 */
[----:B0-----:R-:W-:-:S04]  /*0750*/  @P1 IMAD.WIDE.U32 R12, R15, 0x4, R12 ;  /* 0x000000040f0c1825 */ /* 0x001fc800078e000c */
[C---:B------:R-:W-:Y:S01]  /*0760*/  @P1 IMAD R15, R21.reuse, R3, R0 ;  /* 0x00000003150f1224 */ /* 0x040fe200078e0200 */
[----:B------:R-:W-:Y:S01]  /*0770*/  @P1 IADD3 R21, PT, PT, R21, 0x2, RZ ;  /* 0x0000000215151810 */ /* 0x000fe20007ffe0ff */
[----:B------:R-:W4:Y:S01]  /*0780*/  @P1 LDG.E R13, desc[UR4][R12.64] ;  /* 0x000000040c0d1981 */ /* 0x000f22000c1e1900 */
[----:B------:R-:W0:Y:S01]  /*0790*/  @!P0 LDC.64 R4, c[0x0][0x3a0] ;  /* 0x0000e800ff048b82 */ /* 0x000e220000000a00 */
[----:B-1----:R-:W-:Y:S01]  /*07a0*/  @P1 IMAD.WIDE R10, R15, 0x4, R10 ;  /* 0x000000040f0a1825 */ /* 0x002fe200078e020a */
[----:B------:R-:W-:Y:S02]  /*07b0*/  @!P0 IADD3 R17, PT, PT, R20, R21, RZ ;  /* 0x0000001514118210 */ /* 0x000fe40007ffe0ff */
[----:B--2---:R-:W-:Y:S01]  /*07c0*/  @P1 LEA R8, P2, R2, R8, 0x2 ;  /* 0x0000000802081211 */ /* 0x004fe200078410ff */
[----:B------:R-:W-:-:S03]  /*07d0*/  @!P0 IMAD R21, R21, R3, R0 ;  /* 0x0000000315158224 */ /* 0x000fc600078e0200 */
[----:B------:R-:W-:Y:S01]  /*07e0*/  @P1 LEA.HI.X R9, R2, R9, R14, 0x2, P2 ;  /* 0x0000000902091211 */ /* 0x000fe200010f140e */
[----:B------:R-:W-:Y:S01]  /*07f0*/  @P1 IMAD.WIDE R14, R3, 0x4, R10 ;  /* 0x00000004030e1825 */ /* 0x000fe200078e020a */
[----:B------:R-:W4:Y:S03]  /*0800*/  @P1 LDG.E R2, desc[UR4][R10.64] ;  /* 0x000000040a021981 */ /* 0x000f26000c1e1900 */
[----:B---3--:R-:W-:Y:S01]  /*0810*/  @!P0 IMAD.WIDE.U32 R6, R17, 0x4, R6 ;  /* 0x0000000411068825 */ /* 0x008fe200078e0006 */
[----:B------:R-:W2:Y:S04]  /*0820*/  @P1 LDG.E R9, desc[UR4][R8.64+0x4] ;  /* 0x0000040408091981 */ /* 0x000ea8000c1e1900 */
[----:B------:R-:W2:Y:S01]  /*0830*/  @P1 LDG.E R14, desc[UR4][R14.64] ;  /* 0x000000040e0e1981 */ /* 0x000ea2000c1e1900 */
[----:B0-----:R-:W-:-:S03]  /*0840*/  @!P0 IMAD.WIDE R4, R21, 0x4, R4 ;  /* 0x0000000415048825 */ /* 0x001fc600078e0204 */
[----:B------:R-:W3:Y:S04]  /*0850*/  @!P0 LDG.E R7, desc[UR4][R6.64] ;  /* 0x0000000406078981 */ /* 0x000ee8000c1e1900 */
[----:B------:R-:W3:Y:S01]  /*0860*/  @!P0 LDG.E R4, desc[UR4][R4.64] ;  /* 0x0000000404048981 */ /* 0x000ee2000c1e1900 */
[----:B----4-:R-:W-:-:S04]  /*0870*/  @P1 FFMA R2, R13, R2, R24 ;  /* 0x000000020d021223 */ /* 0x010fc80000000018 */
[----:B--2---:R-:W-:-:S04]  /*0880*/  @P1 FFMA R24, R9, R14, R2 ;  /* 0x0000000e09181223 */ /* 0x004fc80000000002 */
[----:B---3--:R-:W-:-:S07]  /*0890*/  @!P0 FFMA R24, R7, R4, R24 ;  /* 0x0000000407188223 */ /* 0x008fce0000000018 */
.L_x_0:
[----:B------:R-:W0:Y:S01]  /*08a0*/  LDC.64 R4, c[0x0][0x3b0] ;  /* 0x0000ec00ff047b82 */ /* 0x000e220000000a00 */
[----:B------:R-:W-:-:S04]  /*08b0*/  IMAD R3, R19, R3, R0 ;  /* 0x0000000313037224 */ /* 0x000fc800078e0200 */
[----:B0-----:R-:W-:-:S05]  /*08c0*/  IMAD.WIDE R2, R3, 0x4, R4 ;  /* 0x0000000403027825 */ /* 0x001fca00078e0204 */
[----:B------:R-:W-:Y:S01]  /*08d0*/  STG.E desc[UR4][R2.64], R24 ;  /* 0x0000001802007986 */ /* 0x000fe2000c101904 */
[----:B------:R-:W-:Y:S05]  /*08e0*/  EXIT ;  /* 0x000000000000794d */ /* 0x000fea0003800000 */
.L_x_4:
[----:B------:R-:W-:-:S00]  /*08f0*/  BRA `(.L_x_4) ;  /* 0xfffffffc00fc7947 */ /* 0x000fc0000383ffff */
[----:B------:R-:W-:-:S00]  /*0900*/  NOP ;  /* 0x0000000000007918 */ /* 0x000fc00000000000 */
[----:B------:R-:W-:-:S00]  /*0910*/  NOP ;  /* 0x0000000000007918 */ /* 0x000fc00000000000 */
[----:B------:R-:W-:-:S00]  /*0920*/  NOP ;  /* 0x0000000000007918 */ /* 0x000fc00000000000 */
[----:B------:R-:W-:-:S00]  /*0930*/  NOP ;  /* 0x0000000000007918 */ /* 0x000fc00000000000 */
[----:B------:R-:W-:-:S00]  /*0940*/  NOP ;  /* 0x0000000000007918 */ /* 0x000fc00000000000 */
[----:B------:R-:W-:-:S00]  /*0950*/  NOP ;  /* 0x0000000000007918 */ /* 0x000fc00000000000 */
[----:B------:R-:W-:-:S00]  /*0960*/  NOP ;  /* 0x0000000000007918 */ /* 0x000fc00000000000 */
[----:B------:R-:W-:-:S00]  /*0970*/  NOP ;  /* 0x0000000000007918 */ /* 0x000fc00000000000 */
.L_x_5:


//--------------------- .nv.shared.reserved.0     --------------------------
	.section	.nv.shared.reserved.0,"aw",@nobits
	.weak		__nv_reservedSMEM_offset_0_alias
	.size		__nv_reservedSMEM_offset_0_alias, 0, 64
	.other		__nv_reservedSMEM_offset_0_alias,@"STO_CUDA_RESERVED_SHARED STV_DEFAULT"
__nv_reservedSMEM_offset_0_alias:
	.zero		0
	.zero		64


//--------------------- .nv.constant0._Z5sgemmiiiPfiS_iS_i --------------------------
	.section	.nv.constant0._Z5sgemmiiiPfiS_iS_i,"a",@progbits
	.sectionflags	@""
	.align	4
.nv.constant0._Z5sgemmiiiPfiS_iS_i:
	.zero		956


//--------------------- SYMBOLS --------------------------

	.type		.nv.reservedSmem.offset0,@object
	.size		.nv.reservedSmem.offset0,0x4
